	.headerflags	@"EF_CUDA_TEXMODE_UNIFIED EF_CUDA_64BIT_ADDRESS EF_CUDA_ACCELERATORS EF_CUDA_SM90 EF_CUDA_VIRTUAL_SM(EF_CUDA_SM90)"
	.elftype	@"ET_EXEC"


//--------------------- .nv.info                  --------------------------
	.section	.nv.info,"",@"SHT_CUDA_INFO"
	.align	4


	//----- nvinfo : EIATTR_REGCOUNT
	.align		4
        /*0000*/ 	.byte	0x04, 0x2f
        /*0002*/ 	.short	(.L_1 - .L_0)
	.align		4
.L_0:
        /*0004*/ 	.word	index@(triton_poi_fused_view_11)
        /*0008*/ 	.word	0x0000001c


	//----- nvinfo : EIATTR_MIN_STACK_SIZE
	.align		4
.L_1:
        /*000c*/ 	.byte	0x04, 0x12
        /*000e*/ 	.short	(.L_3 - .L_2)
	.align		4
.L_2:
        /*0010*/ 	.word	index@(triton_poi_fused_view_11)
        /*0014*/ 	.word	0x00000000


	//----- nvinfo : EIATTR_FRAME_SIZE
	.align		4
.L_3:
        /*0018*/ 	.byte	0x04, 0x11
        /*001a*/ 	.short	(.L_5 - .L_4)
	.align		4
.L_4:
        /*001c*/ 	.word	index@(triton_poi_fused_view_11)
        /*0020*/ 	.word	0x00000000


	//----- nvinfo : EIATTR_MIN_STACK_SIZE
	.align		4
.L_5:
        /*0024*/ 	.byte	0x04, 0x12
        /*0026*/ 	.short	(.L_7 - .L_6)
	.align		4
.L_6:
        /*0028*/ 	.word	index@(triton_poi_fused_view_11)
        /*002c*/ 	.word	0x00000000
.L_7:


//--------------------- .nv.info.triton_poi_fused_view_11 --------------------------
	.section	.nv.info.triton_poi_fused_view_11,"",@"SHT_CUDA_INFO"
	.sectionflags	@""
	.align	4


	//----- nvinfo : EIATTR_CUDA_API_VERSION
	.align		4
        /*0000*/ 	.byte	0x04, 0x37
        /*0002*/ 	.short	(.L_9 - .L_8)
.L_8:
        /*0004*/ 	.word	0x0000007c


	//----- nvinfo : EIATTR_KPARAM_INFO
	.align		4
.L_9:
        /*0008*/ 	.byte	0x04, 0x17
        /*000a*/ 	.short	(.L_11 - .L_10)
.L_10:
        /*000c*/ 	.word	0x00000000
        /*0010*/ 	.short	0x0003
        /*0012*/ 	.short	0x0014
        /*0014*/ 	.byte	0x00, 0xf0, 0x11, 0x00


	//----- nvinfo : EIATTR_KPARAM_INFO
	.align		4
.L_11:
        /*0018*/ 	.byte	0x04, 0x17
        /*001a*/ 	.short	(.L_13 - .L_12)
.L_12:
        /*001c*/ 	.word	0x00000000
        /*0020*/ 	.short	0x0002
        /*0022*/ 	.short	0x0010
        /*0024*/ 	.byte	0x00, 0xf0, 0x11, 0x00


	//----- nvinfo : EIATTR_KPARAM_INFO
	.align		4
.L_13:
        /*0028*/ 	.byte	0x04, 0x17
        /*002a*/ 	.short	(.L_15 - .L_14)
.L_14:
        /*002c*/ 	.word	0x00000000
        /*0030*/ 	.short	0x0001
        /*0032*/ 	.short	0x0008
        /*0034*/ 	.byte	0x00, 0xf4, 0x21, 0x00


	//----- nvinfo : EIATTR_KPARAM_INFO
	.align		4
.L_15:
        /*0038*/ 	.byte	0x04, 0x17
        /*003a*/ 	.short	(.L_17 - .L_16)
.L_16:
        /*003c*/ 	.word	0x00000000
        /*0040*/ 	.short	0x0000
        /*0042*/ 	.short	0x0000
        /*0044*/ 	.byte	0x00, 0xf4, 0x21, 0x00


	//----- nvinfo : EIATTR_SPARSE_MMA_MASK
	.align		4
.L_17:
        /*0048*/ 	.byte	0x03, 0x50
        /*004a*/ 	.short	0x0000


	//----- nvinfo : EIATTR_MAXREG_COUNT
	.align		4
        /*004c*/ 	.byte	0x03, 0x1b
        /*004e*/ 	.short	0x00ff


	//----- nvinfo : EIATTR_EXIT_INSTR_OFFSETS
	.align		4
        /*0050*/ 	.byte	0x04, 0x1c
        /*0052*/ 	.short	(.L_19 - .L_18)


	//   ....[0]....
.L_18:
        /*0054*/ 	.word	0x000004e0


	//   ....[1]....
        /*0058*/ 	.word	0x00000530


	//----- nvinfo : EIATTR_REQNTID
	.align		4
.L_19:
        /*005c*/ 	.byte	0x04, 0x10
        /*005e*/ 	.short	(.L_21 - .L_20)
.L_20:
        /*0060*/ 	.word	0x00000080
        /*0064*/ 	.word	0x00000001
        /*0068*/ 	.word	0x00000001


	//----- nvinfo : EIATTR_CBANK_PARAM_SIZE
	.align		4
.L_21:
        /*006c*/ 	.byte	0x03, 0x19
        /*006e*/ 	.short	0x0018


	//----- nvinfo : EIATTR_PARAM_CBANK
	.align		4
        /*0070*/ 	.byte	0x04, 0x0a
        /*0072*/ 	.short	(.L_23 - .L_22)
	.align		4
.L_22:
        /*0074*/ 	.word	index@(.nv.constant0.triton_poi_fused_view_11)
        /*0078*/ 	.short	0x0210
        /*007a*/ 	.short	0x0018


	//----- nvinfo : EIATTR_SW_WAR
	.align		4
.L_23:
        /*007c*/ 	.byte	0x04, 0x36
        /*007e*/ 	.short	(.L_25 - .L_24)
.L_24:
        /*0080*/ 	.word	0x00000008
.L_25:


//--------------------- .nv.callgraph             --------------------------
	.section	.nv.callgraph,"",@"SHT_CUDA_CALLGRAPH"
	.align	4
	.sectionentsize	8
	.align		4
        /*0000*/ 	.word	0x00000000
	.align		4
        /*0004*/ 	.word	0xffffffff
	.align		4
        /*0008*/ 	.word	0x00000000
	.align		4
        /*000c*/ 	.word	0xfffffffe
	.align		4
        /*0010*/ 	.word	0x00000000
	.align		4
        /*0014*/ 	.word	0xfffffffd
	.align		4
        /*0018*/ 	.word	0x00000000
	.align		4
        /*001c*/ 	.word	0xfffffffc


//--------------------- .text.triton_poi_fused_view_11 --------------------------
	.section	.text.triton_poi_fused_view_11,"ax",@progbits
	.sectionflags	@"SHF_BARRIERS=1"
	.align	128
        .global         triton_poi_fused_view_11
        .type           triton_poi_fused_view_11,@function
        .size           triton_poi_fused_view_11,(.L_x_1 - triton_poi_fused_view_11)
        .other          triton_poi_fused_view_11,@"STO_CUDA_ENTRY STV_DEFAULT"
triton_poi_fused_view_11:
.text.triton_poi_fused_view_11:
[----:B------:R-:W0:Y:S02]  /*0000*/  LDC R1, c[0x0][0x28] ;  /* 0x00000a00ff017b82 */ /* 0x000e240000000800 */
[----:B------:R-:W1:Y:S01]  /*0010*/  S2R R18, SR_TID.X ;  /* 0x0000000000127919 */ /* 0x000e620000002100 */
[----:B------:R-:W2:Y:S01]  /*0020*/  LDC.64 R8, c[0x0][0x210] ;  /* 0x00008400ff087b82 */ /* 0x000ea20000000a00 */
[----:B------:R-:W-:Y:S01]  /*0030*/  CS2R R6, SRZ ;  /* 0x0000000000067805 */ /* 0x000fe2000001ff00 */
[----:B------:R-:W-:Y:S01]  /*0040*/  ULDC.64 UR6, c[0x0][0x208] ;  /* 0x0000820000067ab9 */ /* 0x000fe20000000a00 */
[----:B------:R-:W3:Y:S01]  /*0050*/  S2R R3, SR_CTAID.X ;  /* 0x0000000000037919 */ /* 0x000ee20000002500 */
[----:B------:R-:W4:Y:S01]  /*0060*/  S2R R17, SR_CTAID.Y ;  /* 0x0000000000117919 */ /* 0x000f220000002600 */
[----:B------:R-:W-:Y:S02]  /*0070*/  CS2R R10, SRZ ;  /* 0x00000000000a7805 */ /* 0x000fe4000001ff00 */
[----:B-1----:R-:W-:Y:S01]  /*0080*/  SHF.R.U32.HI R0, RZ, 0x3, R18 ;  /* 0x00000003ff007819 */ /* 0x002fe20000011612 */
[----:B------:R-:W-:Y:S02]  /*0090*/  IMAD.SHL.U32 R16, R18, 0x4, RZ ;  /* 0x0000000412107824 */ /* 0x000fe400078e00ff */
[----:B---3--:R-:W-:Y:S01]  /*00a0*/  IMAD.SHL.U32 R3, R3, 0x20, RZ ;  /* 0x0000002003037824 */ /* 0x008fe200078e00ff */
[----:B------:R-:W-:Y:S01]  /*00b0*/  SGXT.U32 R0, R0, 0x4 ;  /* 0x000000040000781a */ /* 0x000fe20000000000 */
[----:B----4-:R-:W-:-:S03]  /*00c0*/  IMAD.SHL.U32 R19, R17, 0x20, RZ ;  /* 0x0000002011137824 */ /* 0x010fc600078e00ff */
[----:B------:R-:W-:Y:S02]  /*00d0*/  LOP3.LUT R5, R3, 0x1c, R16, 0xf8, !PT ;  /* 0x0000001c03057812 */ /* 0x000fe400078ef810 */
[----:B------:R-:W-:Y:S02]  /*00e0*/  LOP3.LUT R2, R19, R0, RZ, 0xfc, !PT ;  /* 0x0000000013027212 */ /* 0x000fe400078efcff */
[----:B------:R-:W-:Y:S02]  /*00f0*/  ISETP.GE.AND P0, PT, R5, 0x400, PT ;  /* 0x000004000500780c */ /* 0x000fe40003f06270 */
[----:B------:R-:W-:Y:S01]  /*0100*/  LOP3.LUT R4, R19, 0x10, R0, 0xfe, !PT ;  /* 0x0000001013047812 */ /* 0x000fe200078efe00 */
[----:B------:R-:W-:-:S04]  /*0110*/  IMAD R13, R2, 0x400, R5 ;  /* 0x00000400020d7824 */ /* 0x000fc800078e0205 */
[----:B------:R-:W-:Y:S01]  /*0120*/  IMAD R15, R4, 0x400, R5 ;  /* 0x00000400040f7824 */ /* 0x000fe200078e0205 */
[----:B------:R-:W-:Y:S01]  /*0130*/  CS2R R4, SRZ ;  /* 0x0000000000047805 */ /* 0x000fe2000001ff00 */
[----:B--2---:R-:W-:-:S04]  /*0140*/  IMAD.WIDE R12, R13, 0x4, R8 ;  /* 0x000000040d0c7825 */ /* 0x004fc800078e0208 */
[----:B------:R-:W-:Y:S01]  /*0150*/  IMAD.WIDE R14, R15, 0x4, R8 ;  /* 0x000000040f0e7825 */ /* 0x000fe200078e0208 */
[----:B------:R-:W-:Y:S01]  /*0160*/  CS2R R8, SRZ ;  /* 0x0000000000087805 */ /* 0x000fe2000001ff00 */
[----:B------:R1:W2:Y:S05]  /*0170*/  @!P0 LDG.E.128 R4, desc[UR6][R12.64] ;  /* 0x000000060c048981 */ /* 0x0002aa000c1e1d00 */
[----:B------:R3:W4:Y:S01]  /*0180*/  @!P0 LDG.E.128 R8, desc[UR6][R14.64] ;  /* 0x000000060e088981 */ /* 0x000722000c1e1d00 */
[----:B------:R-:W5:Y:S01]  /*0190*/  S2UR UR5, SR_CgaCtaId ;  /* 0x00000000000579c3 */ /* 0x000f620000008800 */
[C---:B------:R-:W-:Y:S01]  /*01a0*/  IMAD.SHL.U32 R2, R18.reuse, 0x80, RZ ;  /* 0x0000008012027824 */ /* 0x040fe200078e00ff */
[----:B------:R-:W-:Y:S01]  /*01b0*/  UMOV UR4, 0x400 ;  /* 0x0000040000047882 */ /* 0x000fe20000000000 */
[----:B------:R-:W-:Y:S01]  /*01c0*/  IMAD.SHL.U32 R18, R18, 0x2, RZ ;  /* 0x0000000212127824 */ /* 0x000fe200078e00ff */
[----:B------:R-:W-:-:S02]  /*01d0*/  SHF.R.S32.HI R17, RZ, 0x1a, R17 ;  /* 0x0000001aff117819 */ /* 0x000fc40000011411 */
[----:B------:R-:W-:Y:S02]  /*01e0*/  LOP3.LUT R21, R2, 0x380, RZ, 0xc0, !PT ;  /* 0x0000038002157812 */ /* 0x000fe400078ec0ff */
[----:B------:R-:W-:Y:S02]  /*01f0*/  LOP3.LUT R22, R18, 0xf0, RZ, 0xc0, !PT ;  /* 0x000000f012167812 */ /* 0x000fe400078ec0ff */
[C---:B-1----:R-:W-:Y:S02]  /*0200*/  LOP3.LUT R12, R21.reuse, 0x20, RZ, 0xfc, !PT ;  /* 0x00000020150c7812 */ /* 0x042fe400078efcff */
[C---:B------:R-:W-:Y:S02]  /*0210*/  LOP3.LUT R18, R21.reuse, 0x40, RZ, 0xfc, !PT ;  /* 0x0000004015127812 */ /* 0x040fe400078efcff */
[C---:B------:R-:W-:Y:S02]  /*0220*/  LOP3.LUT R2, R21.reuse, R0, RZ, 0xfc, !PT ;  /* 0x0000000015027212 */ /* 0x040fe400078efcff */
[----:B---3--:R-:W-:-:S02]  /*0230*/  LOP3.LUT R14, R21, 0x60, RZ, 0xfc, !PT ;  /* 0x00000060150e7812 */ /* 0x008fc400078efcff */
[----:B------:R-:W-:Y:S01]  /*0240*/  SGXT R17, R17, 0x1 ;  /* 0x000000011111781a */ /* 0x000fe20000000200 */
[----:B-----5:R-:W-:-:S06]  /*0250*/  UPRMT UR4, UR5, 0x654, UR4 ;  /* 0x0000065405047896 */ /* 0x020fcc0008000004 */
[----:B------:R-:W-:Y:S02]  /*0260*/  LEA.HI R21, R21, UR4, RZ, 0x1f ;  /* 0x0000000415157c11 */ /* 0x000fe4000f8ff8ff */
[----:B------:R-:W-:Y:S02]  /*0270*/  LEA.HI R13, R12, UR4, RZ, 0x1f ;  /* 0x000000040c0d7c11 */ /* 0x000fe4000f8ff8ff */
[----:B------:R-:W-:Y:S01]  /*0280*/  LEA.HI R15, R18, UR4, RZ, 0x1f ;  /* 0x00000004120f7c11 */ /* 0x000fe2000f8ff8ff */
[----:B------:R-:W-:Y:S01]  /*0290*/  IMAD R21, R2, 0x4, R21 ;  /* 0x0000000402157824 */ /* 0x000fe200078e0215 */
[----:B------:R-:W-:Y:S01]  /*02a0*/  LEA.HI R25, R14, UR4, RZ, 0x1f ;  /* 0x000000040e197c11 */ /* 0x000fe2000f8ff8ff */
[C---:B------:R-:W-:Y:S02]  /*02b0*/  IMAD R18, R2.reuse, 0x4, R13 ;  /* 0x0000000402127824 */ /* 0x040fe400078e020d */
[C---:B------:R-:W-:Y:S02]  /*02c0*/  IMAD R23, R2.reuse, 0x4, R15 ;  /* 0x0000000402177824 */ /* 0x040fe400078e020f */
[----:B------:R-:W-:Y:S01]  /*02d0*/  IMAD R20, R2, 0x4, R25 ;  /* 0x0000000402147824 */ /* 0x000fe200078e0219 */
[----:B------:R-:W-:Y:S01]  /*02e0*/  LOP3.LUT R2, R16, 0x1fc, RZ, 0xc0, !PT ;  /* 0x000001fc10027812 */ /* 0x000fe200078ec0ff */
[----:B------:R-:W-:Y:S01]  /*02f0*/  VIADD R13, R22, UR4 ;  /* 0x00000004160d7c36 */ /* 0x000fe20008000000 */
[----:B------:R-:W-:-:S03]  /*0300*/  LOP3.LUT R16, R19, 0x1c, R16, 0xf8, !PT ;  /* 0x0000001c13107812 */ /* 0x000fc600078ef810 */
[----:B------:R-:W-:Y:S01]  /*0310*/  IMAD R13, R2, 0x4, R13 ;  /* 0x00000004020d7824 */ /* 0x000fe200078e020d */
[----:B------:R-:W-:Y:S01]  /*0320*/  LEA.HI R17, R17, R16, RZ, 0x8 ;  /* 0x0000001011117211 */ /* 0x000fe200078f40ff */
[----:B--2---:R-:W-:Y:S04]  /*0330*/  STS [R21], R4 ;  /* 0x0000000415007388 */ /* 0x004fe80000000800 */
[----:B------:R1:W-:Y:S04]  /*0340*/  STS [R18+0x80], R5 ;  /* 0x0000800512007388 */ /* 0x0003e80000000800 */
[----:B------:R2:W-:Y:S04]  /*0350*/  STS [R23+0x100], R6 ;  /* 0x0001000617007388 */ /* 0x0005e80000000800 */
[----:B------:R3:W-:Y:S01]  /*0360*/  STS [R20+0x180], R7 ;  /* 0x0001800714007388 */ /* 0x0007e20000000800 */
[----:B-1----:R-:W1:Y:S03]  /*0370*/  LDC.64 R4, c[0x0][0x218] ;  /* 0x00008600ff047b82 */ /* 0x002e660000000a00 */
[----:B----4-:R4:W-:Y:S01]  /*0380*/  STS [R21+0x40], R8 ;  /* 0x0000400815007388 */ /* 0x0109e20000000800 */
[C---:B--2---:R-:W-:Y:S01]  /*0390*/  IMAD.SHL.U32 R6, R17.reuse, 0x400, RZ ;  /* 0x0000040011067824 */ /* 0x044fe200078e00ff */
[----:B------:R-:W-:-:S02]  /*03a0*/  LOP3.LUT R17, R17, 0xffffff00, RZ, 0xc0, !PT ;  /* 0xffffff0011117812 */ /* 0x000fc400078ec0ff */
[----:B------:R-:W-:Y:S02]  /*03b0*/  STS [R18+0xc0], R9 ;  /* 0x0000c00912007388 */ /* 0x000fe40000000800 */
[----:B---3--:R-:W-:Y:S02]  /*03c0*/  LOP3.LUT R7, R6, 0xfffc0000, RZ, 0xc0, !PT ;  /* 0xfffc000006077812 */ /* 0x008fe400078ec0ff */
[----:B------:R-:W-:Y:S01]  /*03d0*/  STS [R23+0x140], R10 ;  /* 0x0001400a17007388 */ /* 0x000fe20000000800 */
[----:B------:R-:W-:Y:S02]  /*03e0*/  LOP3.LUT R6, R3, R0, RZ, 0xfc, !PT ;  /* 0x0000000003067212 */ /* 0x000fe400078efcff */
[----:B------:R-:W-:Y:S01]  /*03f0*/  LOP3.LUT R0, R3, 0x10, R0, 0xfe, !PT ;  /* 0x0000001003007812 */ /* 0x000fe200078efe00 */
[----:B------:R-:W-:Y:S01]  /*0400*/  STS [R20+0x1c0], R11 ;  /* 0x0001c00b14007388 */ /* 0x000fe20000000800 */
[----:B----4-:R-:W-:Y:S02]  /*0410*/  LOP3.LUT R8, R2, 0x200, RZ, 0xfc, !PT ;  /* 0x0000020002087812 */ /* 0x010fe400078efcff */
[----:B------:R-:W-:Y:S01]  /*0420*/  IADD3 R17, R7, R16, -R17 ;  /* 0x0000001007117210 */ /* 0x000fe20007ffe811 */
[----:B------:R-:W-:Y:S01]  /*0430*/  BAR.SYNC.DEFER_BLOCKING 0x0 ;  /* 0x0000000000007b1d */ /* 0x000fe20000010000 */
[----:B------:R-:W-:-:S02]  /*0440*/  ISETP.GE.AND P1, PT, R6, 0x400, PT ;  /* 0x000004000600780c */ /* 0x000fc40003f26270 */
[----:B------:R-:W-:Y:S01]  /*0450*/  ISETP.GE.AND P0, PT, R0, 0x400, PT ;  /* 0x000004000000780c */ /* 0x000fe20003f06270 */
[----:B------:R-:W-:Y:S01]  /*0460*/  IMAD R7, R6, 0x100, R17 ;  /* 0x0000010006077824 */ /* 0x000fe200078e0211 */
[----:B------:R-:W-:-:S03]  /*0470*/  SHF.R.U32.HI R8, RZ, 0x1, R8 ;  /* 0x00000001ff087819 */ /* 0x000fc60000011608 */
[----:B-1----:R-:W-:Y:S01]  /*0480*/  IMAD.WIDE R6, R7, 0x4, R4 ;  /* 0x0000000407067825 */ /* 0x002fe200078e0204 */
[----:B------:R-:W-:-:S05]  /*0490*/  LOP3.LUT R8, R8, 0x1f0, RZ, 0xc0, !PT ;  /* 0x000001f008087812 */ /* 0x000fca00078ec0ff */
[----:B------:R-:W-:-:S04]  /*04a0*/  VIADD R3, R8, UR4 ;  /* 0x0000000408037c36 */ /* 0x000fc80008000000 */
[----:B------:R-:W-:Y:S01]  /*04b0*/  IMAD R3, R2, 0x4, R3 ;  /* 0x0000000402037824 */ /* 0x000fe200078e0203 */
[----:B------:R-:W1:Y:S04]  /*04c0*/  LDS.128 R12, [R13] ;  /* 0x000000000d0c7984 */ /* 0x000e680000000c00 */
[----:B-1----:R1:W-:Y:S01]  /*04d0*/  @!P1 STG.E.128 desc[UR6][R6.64], R12 ;  /* 0x0000000c06009986 */ /* 0x0023e2000c101d06 */
[----:B------:R-:W-:Y:S05]  /*04e0*/  @P0 EXIT ;  /* 0x000000000000094d */ /* 0x000fea0003800000 */
[----:B------:R-:W0:Y:S01]  /*04f0*/  LDS.128 R8, [R3+0x800] ;  /* 0x0008000003087984 */ /* 0x000e220000000c00 */
[----:B------:R-:W-:-:S04]  /*0500*/  IMAD R17, R0, 0x100, R17 ;  /* 0x0000010000117824 */ /* 0x000fc800078e0211 */
[----:B------:R-:W-:-:S05]  /*0510*/  IMAD.WIDE R4, R17, 0x4, R4 ;  /* 0x0000000411047825 */ /* 0x000fca00078e0204 */
[----:B0-----:R-:W-:Y:S01]  /*0520*/  STG.E.128 desc[UR6][R4.64], R8 ;  /* 0x0000000804007986 */ /* 0x001fe2000c101d06 */
[----:B------:R-:W-:Y:S05]  /*0530*/  EXIT ;  /* 0x000000000000794d */ /* 0x000fea0003800000 */
.L_x_0:
[----:B------:R-:W-:-:S00]  /*0540*/  BRA `(.L_x_0) ;  /* 0xfffffffc00fc7947 */ /* 0x000fc0000383ffff */
[----:B------:R-:W-:-:S00]  /*0550*/  NOP ;  /* 0x0000000000007918 */ /* 0x000fc00000000000 */
        /* <DEDUP_REMOVED lines=10> */
.L_x_1:


//--------------------- .nv.shared.triton_poi_fused_view_11 --------------------------
	.section	.nv.shared.triton_poi_fused_view_11,"aw",@nobits
	.sectionflags	@""
	.align	16
	.zero		1024


//--------------------- .nv.constant0.triton_poi_fused_view_11 --------------------------
	.section	.nv.constant0.triton_poi_fused_view_11,"a",@progbits
	.sectionflags	@""
	.align	4
.nv.constant0.triton_poi_fused_view_11:
	.zero		552
